	.headerflags	@"EF_CUDA_TEXMODE_UNIFIED EF_CUDA_64BIT_ADDRESS EF_CUDA_ACCELERATORS EF_CUDA_SM90 EF_CUDA_VIRTUAL_SM(EF_CUDA_SM90)"
	.elftype	@"ET_EXEC"


//--------------------- .nv.info                  --------------------------
	.section	.nv.info,"",@"SHT_CUDA_INFO"
	.align	4


	//----- nvinfo : EIATTR_REGCOUNT
	.align		4
        /*0000*/ 	.byte	0x04, 0x2f
        /*0002*/ 	.short	(.L_1 - .L_0)
	.align		4
.L_0:
        /*0004*/ 	.word	index@(triton_poi_fused_cat_117)
        /*0008*/ 	.word	0x0000001e


	//----- nvinfo : EIATTR_MIN_STACK_SIZE
	.align		4
.L_1:
        /*000c*/ 	.byte	0x04, 0x12
        /*000e*/ 	.short	(.L_3 - .L_2)
	.align		4
.L_2:
        /*0010*/ 	.word	index@(triton_poi_fused_cat_117)
        /*0014*/ 	.word	0x00000000


	//----- nvinfo : EIATTR_FRAME_SIZE
	.align		4
.L_3:
        /*0018*/ 	.byte	0x04, 0x11
        /*001a*/ 	.short	(.L_5 - .L_4)
	.align		4
.L_4:
        /*001c*/ 	.word	index@(triton_poi_fused_cat_117)
        /*0020*/ 	.word	0x00000000


	//----- nvinfo : EIATTR_MIN_STACK_SIZE
	.align		4
.L_5:
        /*0024*/ 	.byte	0x04, 0x12
        /*0026*/ 	.short	(.L_7 - .L_6)
	.align		4
.L_6:
        /*0028*/ 	.word	index@(triton_poi_fused_cat_117)
        /*002c*/ 	.word	0x00000000
.L_7:


//--------------------- .nv.info.triton_poi_fused_cat_117 --------------------------
	.section	.nv.info.triton_poi_fused_cat_117,"",@"SHT_CUDA_INFO"
	.sectionflags	@""
	.align	4


	//----- nvinfo : EIATTR_CUDA_API_VERSION
	.align		4
        /*0000*/ 	.byte	0x04, 0x37
        /*0002*/ 	.short	(.L_9 - .L_8)
.L_8:
        /*0004*/ 	.word	0x0000007c


	//----- nvinfo : EIATTR_KPARAM_INFO
	.align		4
.L_9:
        /*0008*/ 	.byte	0x04, 0x17
        /*000a*/ 	.short	(.L_11 - .L_10)
.L_10:
        /*000c*/ 	.word	0x00000000
        /*0010*/ 	.short	0x0009
        /*0012*/ 	.short	0x0048
        /*0014*/ 	.byte	0x00, 0xf0, 0x11, 0x00


	//----- nvinfo : EIATTR_KPARAM_INFO
	.align		4
.L_11:
        /*0018*/ 	.byte	0x04, 0x17
        /*001a*/ 	.short	(.L_13 - .L_12)
.L_12:
        /*001c*/ 	.word	0x00000000
        /*0020*/ 	.short	0x0008
        /*0022*/ 	.short	0x0040
        /*0024*/ 	.byte	0x00, 0xf4, 0x21, 0x00


	//----- nvinfo : EIATTR_KPARAM_INFO
	.align		4
.L_13:
        /*0028*/ 	.byte	0x04, 0x17
        /*002a*/ 	.short	(.L_15 - .L_14)
.L_14:
        /*002c*/ 	.word	0x00000000
        /*0030*/ 	.short	0x0007
        /*0032*/ 	.short	0x0038
        /*0034*/ 	.byte	0x00, 0xf4, 0x21, 0x00


	//----- nvinfo : EIATTR_KPARAM_INFO
	.align		4
.L_15:
        /*0038*/ 	.byte	0x04, 0x17
        /*003a*/ 	.short	(.L_17 - .L_16)
.L_16:
        /*003c*/ 	.word	0x00000000
        /*0040*/ 	.short	0x0006
        /*0042*/ 	.short	0x0030
        /*0044*/ 	.byte	0x00, 0xf4, 0x21, 0x00


	//----- nvinfo : EIATTR_KPARAM_INFO
	.align		4
.L_17:
        /*0048*/ 	.byte	0x04, 0x17
        /*004a*/ 	.short	(.L_19 - .L_18)
.L_18:
        /*004c*/ 	.word	0x00000000
        /*0050*/ 	.short	0x0005
        /*0052*/ 	.short	0x0028
        /*0054*/ 	.byte	0x00, 0xf4, 0x21, 0x00


	//----- nvinfo : EIATTR_KPARAM_INFO
	.align		4
.L_19:
        /*0058*/ 	.byte	0x04, 0x17
        /*005a*/ 	.short	(.L_21 - .L_20)
.L_20:
        /*005c*/ 	.word	0x00000000
        /*0060*/ 	.short	0x0004
        /*0062*/ 	.short	0x0020
        /*0064*/ 	.byte	0x00, 0xf4, 0x21, 0x00


	//----- nvinfo : EIATTR_KPARAM_INFO
	.align		4
.L_21:
        /*0068*/ 	.byte	0x04, 0x17
        /*006a*/ 	.short	(.L_23 - .L_22)
.L_22:
        /*006c*/ 	.word	0x00000000
        /*0070*/ 	.short	0x0003
        /*0072*/ 	.short	0x0018
        /*0074*/ 	.byte	0x00, 0xf4, 0x21, 0x00


	//----- nvinfo : EIATTR_KPARAM_INFO
	.align		4
.L_23:
        /*0078*/ 	.byte	0x04, 0x17
        /*007a*/ 	.short	(.L_25 - .L_24)
.L_24:
        /*007c*/ 	.word	0x00000000
        /*0080*/ 	.short	0x0002
        /*0082*/ 	.short	0x0010
        /*0084*/ 	.byte	0x00, 0xf4, 0x21, 0x00


	//----- nvinfo : EIATTR_KPARAM_INFO
	.align		4
.L_25:
        /*0088*/ 	.byte	0x04, 0x17
        /*008a*/ 	.short	(.L_27 - .L_26)
.L_26:
        /*008c*/ 	.word	0x00000000
        /*0090*/ 	.short	0x0001
        /*0092*/ 	.short	0x0008
        /*0094*/ 	.byte	0x00, 0xf4, 0x21, 0x00


	//----- nvinfo : EIATTR_KPARAM_INFO
	.align		4
.L_27:
        /*0098*/ 	.byte	0x04, 0x17
        /*009a*/ 	.short	(.L_29 - .L_28)
.L_28:
        /*009c*/ 	.word	0x00000000
        /*00a0*/ 	.short	0x0000
        /*00a2*/ 	.short	0x0000
        /*00a4*/ 	.byte	0x00, 0xf4, 0x21, 0x00


	//----- nvinfo : EIATTR_SPARSE_MMA_MASK
	.align		4
.L_29:
        /*00a8*/ 	.byte	0x03, 0x50
        /*00aa*/ 	.short	0x0000


	//----- nvinfo : EIATTR_MAXREG_COUNT
	.align		4
        /*00ac*/ 	.byte	0x03, 0x1b
        /*00ae*/ 	.short	0x00ff


	//----- nvinfo : EIATTR_EXIT_INSTR_OFFSETS
	.align		4
        /*00b0*/ 	.byte	0x04, 0x1c
        /*00b2*/ 	.short	(.L_31 - .L_30)


	//   ....[0]....
.L_30:
        /*00b4*/ 	.word	0x00000960


	//   ....[1]....
        /*00b8*/ 	.word	0x00000980


	//----- nvinfo : EIATTR_REQNTID
	.align		4
.L_31:
        /*00bc*/ 	.byte	0x04, 0x10
        /*00be*/ 	.short	(.L_33 - .L_32)
.L_32:
        /*00c0*/ 	.word	0x00000080
        /*00c4*/ 	.word	0x00000001
        /*00c8*/ 	.word	0x00000001


	//----- nvinfo : EIATTR_CBANK_PARAM_SIZE
	.align		4
.L_33:
        /*00cc*/ 	.byte	0x03, 0x19
        /*00ce*/ 	.short	0x004c


	//----- nvinfo : EIATTR_PARAM_CBANK
	.align		4
        /*00d0*/ 	.byte	0x04, 0x0a
        /*00d2*/ 	.short	(.L_35 - .L_34)
	.align		4
.L_34:
        /*00d4*/ 	.word	index@(.nv.constant0.triton_poi_fused_cat_117)
        /*00d8*/ 	.short	0x0210
        /*00da*/ 	.short	0x004c


	//----- nvinfo : EIATTR_SW_WAR
	.align		4
.L_35:
        /*00dc*/ 	.byte	0x04, 0x36
        /*00de*/ 	.short	(.L_37 - .L_36)
.L_36:
        /*00e0*/ 	.word	0x00000008
.L_37:


//--------------------- .nv.callgraph             --------------------------
	.section	.nv.callgraph,"",@"SHT_CUDA_CALLGRAPH"
	.align	4
	.sectionentsize	8
	.align		4
        /*0000*/ 	.word	0x00000000
	.align		4
        /*0004*/ 	.word	0xffffffff
	.align		4
        /*0008*/ 	.word	0x00000000
	.align		4
        /*000c*/ 	.word	0xfffffffe
	.align		4
        /*0010*/ 	.word	0x00000000
	.align		4
        /*0014*/ 	.word	0xfffffffd
	.align		4
        /*0018*/ 	.word	0x00000000
	.align		4
        /*001c*/ 	.word	0xfffffffc


//--------------------- .text.triton_poi_fused_cat_117 --------------------------
	.section	.text.triton_poi_fused_cat_117,"ax",@progbits
	.align	128
        .global         triton_poi_fused_cat_117
        .type           triton_poi_fused_cat_117,@function
        .size           triton_poi_fused_cat_117,(.L_x_1 - triton_poi_fused_cat_117)
        .other          triton_poi_fused_cat_117,@"STO_CUDA_ENTRY STV_DEFAULT"
triton_poi_fused_cat_117:
.text.triton_poi_fused_cat_117:
[----:B------:R-:W0:Y:S01]  /*0000*/  LDC R1, c[0x0][0x28] ;  /* 0x00000a00ff017b82 */ /* 0x000e220000000800 */
[----:B------:R-:W1:Y:S07]  /*0010*/  S2R R0, SR_TID.X ;  /* 0x0000000000007919 */ /* 0x000e6e0000002100 */
[----:B------:R-:W2:Y:S01]  /*0020*/  LDC.64 R8, c[0x0][0x218] ;  /* 0x00008600ff087b82 */ /* 0x000ea20000000a00 */
[----:B------:R-:W-:Y:S01]  /*0030*/  CS2R R6, SRZ ;  /* 0x0000000000067805 */ /* 0x000fe2000001ff00 */
[----:B------:R-:W-:Y:S01]  /*0040*/  ULDC.64 UR4, c[0x0][0x208] ;  /* 0x0000820000047ab9 */ /* 0x000fe20000000a00 */
[----:B------:R-:W3:Y:S05]  /*0050*/  S2R R3, SR_CTAID.X ;  /* 0x0000000000037919 */ /* 0x000eea0000002500 */
[----:B------:R-:W4:Y:S08]  /*0060*/  LDC.64 R12, c[0x0][0x220] ;  /* 0x00008800ff0c7b82 */ /* 0x000f300000000a00 */
[----:B------:R-:W5:Y:S01]  /*0070*/  LDC.64 R18, c[0x0][0x230] ;  /* 0x00008c00ff127b82 */ /* 0x000f620000000a00 */
[----:B------:R-:W-:Y:S01]  /*0080*/  CS2R R14, SRZ ;  /* 0x00000000000e7805 */ /* 0x000fe2000001ff00 */
[----:B------:R-:W-:Y:S01]  /*0090*/  ULDC.64 UR6, c[0x0][0x228] ;  /* 0x00008a0000067ab9 */ /* 0x000fe20000000a00 */
[----:B-1----:R-:W-:-:S05]  /*00a0*/  IMAD.SHL.U32 R0, R0, 0x2, RZ ;  /* 0x0000000200007824 */ /* 0x002fca00078e00ff */
[----:B------:R-:W-:-:S05]  /*00b0*/  LOP3.LUT R0, R0, 0xfe, RZ, 0xc0, !PT ;  /* 0x000000fe00007812 */ /* 0x000fca00078ec0ff */
[----:B---3--:R-:W-:-:S05]  /*00c0*/  IMAD R0, R3, 0x100, R0 ;  /* 0x0000010003007824 */ /* 0x008fca00078e0200 */
[----:B------:R-:W-:-:S04]  /*00d0*/  SHF.R.S32.HI R17, RZ, 0x1f, R0 ;  /* 0x0000001fff117819 */ /* 0x000fc80000011400 */
[CC--:B------:R-:W-:Y:S02]  /*00e0*/  LEA.HI R3, R17.reuse, R0.reuse, RZ, 0x4 ;  /* 0x0000000011037211 */ /* 0x0c0fe400078f20ff */
[----:B------:R-:W-:Y:S02]  /*00f0*/  LEA.HI R10, R17, R0, RZ, 0x2 ;  /* 0x00000000110a7211 */ /* 0x000fe400078f10ff */
[----:B------:R-:W-:-:S04]  /*0100*/  SHF.R.S32.HI R2, RZ, 0x4, R3 ;  /* 0x00000004ff027819 */ /* 0x000fc80000011403 */
[----:B------:R-:W-:-:S04]  /*0110*/  LEA.HI R4, R2, R2, RZ, 0x5 ;  /* 0x0000000202047211 */ /* 0x000fc800078f28ff */
[----:B------:R-:W-:Y:S02]  /*0120*/  LOP3.LUT R5, R4, 0xffffffe0, RZ, 0xc0, !PT ;  /* 0xffffffe004057812 */ /* 0x000fe400078ec0ff */
[----:B------:R-:W-:-:S03]  /*0130*/  SHF.R.S32.HI R4, RZ, 0x2, R10 ;  /* 0x00000002ff047819 */ /* 0x000fc6000001140a */
[----:B------:R-:W-:Y:S01]  /*0140*/  IMAD.IADD R2, R2, 0x1, -R5 ;  /* 0x0000000102027824 */ /* 0x000fe200078e0a05 */
[----:B------:R-:W-:-:S04]  /*0150*/  LEA.HI R5, R4, R4, RZ, 0x2 ;  /* 0x0000000404057211 */ /* 0x000fc800078f10ff */
[----:B------:R-:W-:Y:S02]  /*0160*/  ISETP.GE.AND P0, PT, R2, 0x10, PT ;  /* 0x000000100200780c */ /* 0x000fe40003f06270 */
[----:B------:R-:W-:Y:S02]  /*0170*/  LOP3.LUT R5, R5, 0xfffffffc, RZ, 0xc0, !PT ;  /* 0xfffffffc05057812 */ /* 0x000fe400078ec0ff */
[----:B------:R-:W-:-:S03]  /*0180*/  ISETP.LT.AND P1, PT, R0, 0x800, !P0 ;  /* 0x000008000000780c */ /* 0x000fc60004721270 */
[----:B------:R-:W-:Y:S01]  /*0190*/  IMAD.IADD R4, R4, 0x1, -R5 ;  /* 0x0000000104047824 */ /* 0x000fe200078e0a05 */
[----:B------:R-:W-:-:S03]  /*01a0*/  LOP3.LUT R5, R10, 0xfffffffc, RZ, 0xc0, !PT ;  /* 0xfffffffc0a057812 */ /* 0x000fc600078ec0ff */
[----:B--2---:R-:W-:-:S06]  /*01b0*/  IMAD.WIDE R20, R4, 0x8, R8 ;  /* 0x0000000804147825 */ /* 0x004fcc00078e0208 */
[----:B------:R-:W2:Y:S01]  /*01c0*/  @P1 LDG.E.EL.64 R6, desc[UR4][R20.64] ;  /* 0x0000000414061981 */ /* 0x000ea2000c2e1b00 */
[----:B------:R-:W-:Y:S01]  /*01d0*/  IMAD.IADD R5, R0, 0x1, -R5 ;  /* 0x0000000100057824 */ /* 0x000fe200078e0a05 */
[----:B------:R-:W-:Y:S02]  /*01e0*/  CS2R R8, SRZ ;  /* 0x0000000000087805 */ /* 0x000fe4000001ff00 */
[----:B------:R-:W-:Y:S01]  /*01f0*/  CS2R R10, SRZ ;  /* 0x00000000000a7805 */ /* 0x000fe2000001ff00 */
[----:B----4-:R-:W-:Y:S01]  /*0200*/  IMAD.WIDE R22, R5, 0x8, R12 ;  /* 0x0000000805167825 */ /* 0x010fe200078e020c */
[----:B------:R-:W-:-:S04]  /*0210*/  CS2R R12, SRZ ;  /* 0x00000000000c7805 */ /* 0x000fc8000001ff00 */
[----:B------:R1:W3:Y:S01]  /*0220*/  @P1 LDG.E.EL.128 R8, desc[UR4][R22.64] ;  /* 0x0000000416081981 */ /* 0x0002e2000c2e1d00 */
[----:B-----5:R-:W-:-:S05]  /*0230*/  IMAD.WIDE R18, R5, 0x8, R18 ;  /* 0x0000000805127825 */ /* 0x020fca00078e0212 */
[----:B------:R4:W5:Y:S01]  /*0240*/  @P1 LDG.E.EL.128 R12, desc[UR4][R18.64] ;  /* 0x00000004120c1981 */ /* 0x000962000c2e1d00 */
[----:B-1----:R-:W-:Y:S01]  /*0250*/  LEA.HI R22, R17, R0, RZ, 0x9 ;  /* 0x0000000011167211 */ /* 0x002fe200078f48ff */
[----:B------:R-:W-:Y:S02]  /*0260*/  IMAD.SHL.U32 R23, R2, 0x4, RZ ;  /* 0x0000000402177824 */ /* 0x000fe400078e00ff */
[----:B------:R-:W-:Y:S01]  /*0270*/  IMAD.MOV.U32 R24, RZ, RZ, RZ ;  /* 0x000000ffff187224 */ /* 0x000fe200078e00ff */
[----:B------:R-:W-:Y:S02]  /*0280*/  LOP3.LUT R3, R3, 0xfffffff0, RZ, 0xc0, !PT ;  /* 0xfffffff003037812 */ /* 0x000fe400078ec0ff */
[----:B--2---:R-:W-:Y:S02]  /*0290*/  SEL R16, R7, RZ, P1 ;  /* 0x000000ff07107207 */ /* 0x004fe40000800000 */
[----:B------:R-:W-:Y:S02]  /*02a0*/  SEL R21, R6, RZ, P1 ;  /* 0x000000ff06157207 */ /* 0x000fe40000800000 */
[----:B------:R-:W-:-:S04]  /*02b0*/  SHF.R.U32.HI R7, RZ, 0x1e, R16 ;  /* 0x0000001eff077819 */ /* 0x000fc80000011610 */
[----:B------:R-:W-:Y:S02]  /*02c0*/  LOP3.LUT R6, R7, 0x2, RZ, 0xc0, !PT ;  /* 0x0000000207067812 */ /* 0x000fe400078ec0ff */
[----:B---3--:R-:W-:Y:S02]  /*02d0*/  SEL R20, R9, RZ, P1 ;  /* 0x000000ff09147207 */ /* 0x008fe40000800000 */
[----:B------:R-:W-:Y:S02]  /*02e0*/  IADD3 R21, P2, R6, R21, RZ ;  /* 0x0000001506157210 */ /* 0x000fe40007f5e0ff */
[----:B------:R-:W-:Y:S02]  /*02f0*/  SEL R7, R8, RZ, P1 ;  /* 0x000000ff08077207 */ /* 0x000fe40000800000 */
[----:B------:R-:W-:Y:S01]  /*0300*/  SHF.R.U32.HI R9, RZ, 0x1c, R20 ;  /* 0x0000001cff097819 */ /* 0x000fe20000011614 */
[----:B------:R-:W-:Y:S01]  /*0310*/  IMAD.X R8, RZ, RZ, R16, P2 ;  /* 0x000000ffff087224 */ /* 0x000fe200010e0610 */
[----:B------:R-:W-:-:S02]  /*0320*/  LEA R6, P2, R7, UR6, 0x2 ;  /* 0x0000000607067c11 */ /* 0x000fc4000f8410ff */
[----:B------:R-:W-:Y:S01]  /*0330*/  SEL R16, R10, RZ, P1 ;  /* 0x000000ff0a107207 */ /* 0x000fe20000800000 */
[----:B------:R-:W-:Y:S01]  /*0340*/  IMAD.SHL.U32 R10, R21, 0x8, RZ ;  /* 0x00000008150a7824 */ /* 0x000fe200078e00ff */
[----:B----4-:R-:W-:Y:S02]  /*0350*/  SEL R19, R11, RZ, P1 ;  /* 0x000000ff0b137207 */ /* 0x010fe40000800000 */
[----:B------:R-:W-:Y:S02]  /*0360*/  LOP3.LUT R9, R9, 0x8, RZ, 0xc0, !PT ;  /* 0x0000000809097812 */ /* 0x000fe400078ec0ff */
[----:B------:R-:W-:Y:S02]  /*0370*/  SHF.L.U64.HI R8, R21, 0x3, R8 ;  /* 0x0000000315087819 */ /* 0x000fe40000010208 */
[----:B------:R-:W-:Y:S02]  /*0380*/  LEA.HI.X R7, R7, UR7, R20, 0x2, P2 ;  /* 0x0000000707077c11 */ /* 0x000fe400090f1414 */
[----:B------:R-:W-:-:S02]  /*0390*/  LEA R21, P2, R16, UR6, 0x2 ;  /* 0x0000000610157c11 */ /* 0x000fc4000f8410ff */
[----:B-----5:R-:W-:Y:S02]  /*03a0*/  SEL R11, R12, RZ, P1 ;  /* 0x000000ff0c0b7207 */ /* 0x020fe40000800000 */
[----:B------:R-:W-:Y:S02]  /*03b0*/  SEL R12, R13, RZ, P1 ;  /* 0x000000ff0d0c7207 */ /* 0x000fe40000800000 */
[----:B------:R-:W-:Y:S02]  /*03c0*/  SHF.R.U32.HI R20, RZ, 0x1c, R19 ;  /* 0x0000001cff147819 */ /* 0x000fe40000011613 */
[----:B------:R-:W-:Y:S02]  /*03d0*/  SEL R15, R15, RZ, P1 ;  /* 0x000000ff0f0f7207 */ /* 0x000fe40000800000 */
[----:B------:R-:W-:Y:S02]  /*03e0*/  IADD3 R6, P4, P5, R10, R6, R9 ;  /* 0x000000060a067210 */ /* 0x000fe40007d9e009 */
[----:B------:R-:W-:-:S02]  /*03f0*/  LEA.HI.X R9, R16, UR7, R19, 0x2, P2 ;  /* 0x0000000710097c11 */ /* 0x000fc400090f1413 */
[C---:B------:R-:W-:Y:S01]  /*0400*/  LEA R19, P2, R11.reuse, UR6, 0x2 ;  /* 0x000000060b137c11 */ /* 0x040fe2000f8410ff */
[----:B------:R-:W1:Y:S01]  /*0410*/  LDC.64 R16, c[0x0][0x240] ;  /* 0x00009000ff107b82 */ /* 0x000e620000000a00 */
[----:B------:R-:W-:Y:S02]  /*0420*/  SEL R14, R14, RZ, P1 ;  /* 0x000000ff0e0e7207 */ /* 0x000fe40000800000 */
[----:B------:R-:W-:Y:S02]  /*0430*/  LOP3.LUT R20, R20, 0x8, RZ, 0xc0, !PT ;  /* 0x0000000814147812 */ /* 0x000fe400078ec0ff */
[--C-:B------:R-:W-:Y:S02]  /*0440*/  SHF.R.U32.HI R18, RZ, 0x1c, R12.reuse ;  /* 0x0000001cff127819 */ /* 0x100fe4000001160c */
[----:B------:R-:W-:Y:S02]  /*0450*/  SHF.R.U32.HI R13, RZ, 0x1c, R15 ;  /* 0x0000001cff0d7819 */ /* 0x000fe4000001160f */
[----:B------:R-:W-:-:S02]  /*0460*/  LEA.HI.X R11, R11, UR7, R12, 0x2, P2 ;  /* 0x000000070b0b7c11 */ /* 0x000fc400090f140c */
[----:B------:R-:W-:Y:S02]  /*0470*/  LEA R12, P6, R14, UR6, 0x2 ;  /* 0x000000060e0c7c11 */ /* 0x000fe4000f8c10ff */
[----:B------:R-:W-:Y:S02]  /*0480*/  IADD3 R20, P2, P3, R10, R21, R20 ;  /* 0x000000150a147210 */ /* 0x000fe40007b5e014 */
[----:B------:R-:W-:Y:S02]  /*0490*/  LOP3.LUT R18, R18, 0x8, RZ, 0xc0, !PT ;  /* 0x0000000812127812 */ /* 0x000fe400078ec0ff */
[----:B------:R-:W-:Y:S02]  /*04a0*/  LOP3.LUT R13, R13, 0x8, RZ, 0xc0, !PT ;  /* 0x000000080d0d7812 */ /* 0x000fe400078ec0ff */
[----:B------:R-:W-:Y:S02]  /*04b0*/  IADD3.X R7, R8, R7, RZ, P4, P5 ;  /* 0x0000000708077210 */ /* 0x000fe400027ea4ff */
[----:B------:R-:W-:-:S02]  /*04c0*/  IADD3 R18, P5, P4, R10, R19, R18 ;  /* 0x000000130a127210 */ /* 0x000fc40007cbe012 */
[----:B------:R-:W-:Y:S01]  /*04d0*/  IADD3.X R21, R8, R9, RZ, P2, P3 ;  /* 0x0000000908157210 */ /* 0x000fe200017e64ff */
[C---:B------:R-:W-:Y:S01]  /*04e0*/  IMAD.WIDE R6, R23.reuse, 0x4, R6 ;  /* 0x0000000417067825 */ /* 0x040fe200078e0206 */
[----:B------:R-:W-:Y:S01]  /*04f0*/  LEA.HI.X R15, R14, UR7, R15, 0x2, P6 ;  /* 0x000000070e0f7c11 */ /* 0x000fe2000b0f140f */
[----:B------:R-:W-:Y:S01]  /*0500*/  ULDC.64 UR6, c[0x0][0x248] ;  /* 0x0000920000067ab9 */ /* 0x000fe20000000a00 */
[----:B------:R-:W-:Y:S01]  /*0510*/  IADD3 R10, P2, P3, R10, R12, R13 ;  /* 0x0000000c0a0a7210 */ /* 0x000fe20007b5e00d */
[C---:B------:R-:W-:Y:S01]  /*0520*/  IMAD.WIDE R20, R23.reuse, 0x4, R20 ;  /* 0x0000000417147825 */ /* 0x040fe200078e0214 */
[----:B------:R-:W2:Y:S01]  /*0530*/  LDC.64 R12, c[0x0][0x238] ;  /* 0x00008e00ff0c7b82 */ /* 0x000ea20000000a00 */
[C---:B------:R-:W-:Y:S02]  /*0540*/  IADD3.X R19, R8.reuse, R11, RZ, P5, P4 ;  /* 0x0000000b08137210 */ /* 0x040fe40002fe84ff */
[----:B------:R-:W-:Y:S01]  /*0550*/  IADD3.X R11, R8, R15, RZ, P2, P3 ;  /* 0x0000000f080b7210 */ /* 0x000fe200017e64ff */
[----:B------:R-:W-:Y:S01]  /*0560*/  IMAD.MOV.U32 R8, RZ, RZ, RZ ;  /* 0x000000ffff087224 */ /* 0x000fe200078e00ff */
[----:B------:R-:W-:Y:S01]  /*0570*/  SHF.R.S32.HI R9, RZ, 0x9, R22 ;  /* 0x00000009ff097819 */ /* 0x000fe20000011416 */
[----:B------:R-:W-:-:S02]  /*0580*/  IMAD.WIDE R18, R23, 0x4, R18 ;  /* 0x0000000417127825 */ /* 0x000fc400078e0212 */
[----:B------:R-:W3:Y:S02]  /*0590*/  LDC.64 R14, c[0x0][0x210] ;  /* 0x00008400ff0e7b82 */ /* 0x000ee40000000a00 */
[----:B------:R-:W-:-:S04]  /*05a0*/  IMAD.WIDE R10, R23, 0x4, R10 ;  /* 0x00000004170a7825 */ /* 0x000fc800078e020a */
[----:B------:R-:W-:Y:S01]  /*05b0*/  IMAD.SHL.U32 R25, R9, 0x40, RZ ;  /* 0x0000004009197824 */ /* 0x000fe200078e00ff */
[----:B------:R-:W-:-:S03]  /*05c0*/  ISETP.GE.AND P3, PT, R0, 0x800, PT ;  /* 0x000008000000780c */ /* 0x000fc60003f66270 */
[----:B------:R-:W-:Y:S01]  /*05d0*/  IMAD.WIDE R18, R25, 0x4, R18 ;  /* 0x0000000419127825 */ /* 0x000fe200078e0212 */
[----:B------:R-:W-:-:S03]  /*05e0*/  LOP3.LUT R22, R22, 0xfffffe00, RZ, 0xc0, !PT ;  /* 0xfffffe0016167812 */ /* 0x000fc600078ec0ff */
[C---:B------:R-:W-:Y:S01]  /*05f0*/  IMAD.WIDE R6, R25.reuse, 0x4, R6 ;  /* 0x0000000419067825 */ /* 0x040fe200078e0206 */
[----:B------:R4:W5:Y:S03]  /*0600*/  @P1 LDG.E.EL R24, desc[UR4][R18.64] ;  /* 0x0000000412181981 */ /* 0x000966000c2e1900 */
[----:B------:R-:W-:-:S04]  /*0610*/  IMAD.WIDE R20, R25, 0x4, R20 ;  /* 0x0000000419147825 */ /* 0x000fc800078e0214 */
[----:B------:R-:W-:Y:S01]  /*0620*/  IMAD.WIDE R10, R25, 0x4, R10 ;  /* 0x00000004190a7825 */ /* 0x000fe200078e020a */
[----:B------:R-:W-:Y:S01]  /*0630*/  ISETP.GT.AND P2, PT, R2, 0xf, !P3 ;  /* 0x0000000f0200780c */ /* 0x000fe20005f44270 */
[----:B------:R1:W5:Y:S02]  /*0640*/  @P1 LDG.E.EL R8, desc[UR4][R6.64] ;  /* 0x0000000406081981 */ /* 0x000364000c2e1900 */
[----:B------:R-:W-:Y:S02]  /*0650*/  IMAD.SHL.U32 R25, R9, 0x100, RZ ;  /* 0x0000010009197824 */ /* 0x000fe400078e00ff */
[----:B------:R-:W-:Y:S02]  /*0660*/  IMAD.MOV.U32 R23, RZ, RZ, RZ ;  /* 0x000000ffff177224 */ /* 0x000fe400078e00ff */
[----:B------:R-:W-:Y:S01]  /*0670*/  IMAD.MOV.U32 R9, RZ, RZ, RZ ;  /* 0x000000ffff097224 */ /* 0x000fe200078e00ff */
[----:B------:R-:W-:Y:S01]  /*0680*/  IADD3 R27, R25, R0, -R22 ;  /* 0x00000000191b7210 */ /* 0x000fe20007ffe816 */
[----:B----4-:R-:W-:-:S02]  /*0690*/  IMAD.IADD R18, R0, 0x1, -R3 ;  /* 0x0000000100127824 */ /* 0x010fc400078e0a03 */
[----:B------:R-:W-:Y:S01]  /*06a0*/  IMAD.SHL.U32 R2, R2, 0x10, RZ ;  /* 0x0000001002027824 */ /* 0x000fe200078e00ff */
[----:B------:R-:W4:Y:S01]  /*06b0*/  @P1 LDG.E.EL R23, desc[UR4][R20.64] ;  /* 0x0000000414171981 */ /* 0x000f22000c2e1900 */
[----:B--2---:R-:W-:Y:S01]  /*06c0*/  IMAD.WIDE R12, R5, 0x4, R12 ;  /* 0x00000004050c7825 */ /* 0x004fe200078e020c */
[----:B------:R-:W-:-:S03]  /*06d0*/  SHF.R.S32.HI R3, RZ, 0x1f, R25 ;  /* 0x0000001fff037819 */ /* 0x000fc60000011419 */
[----:B-1----:R-:W-:Y:S01]  /*06e0*/  IMAD.WIDE R16, R4, 0x4, R16 ;  /* 0x0000000404107825 */ /* 0x002fe200078e0210 */
[----:B------:R-:W-:Y:S01]  /*06f0*/  CS2R R4, SRZ ;  /* 0x0000000000047805 */ /* 0x000fe2000001ff00 */
[----:B------:R1:W2:Y:S01]  /*0700*/  @P1 LDG.E.EL R9, desc[UR4][R10.64] ;  /* 0x000000040a091981 */ /* 0x0002a2000c2e1900 */
[----:B0-----:R-:W-:Y:S02]  /*0710*/  CS2R R6, SRZ ;  /* 0x0000000000067805 */ /* 0x001fe4000001ff00 */
[----:B------:R-:W-:Y:S01]  /*0720*/  IADD3 R25, P4, P5, R2, R18, R25 ;  /* 0x0000001202197210 */ /* 0x000fe20007d9e019 */
[----:B---3--:R-:W-:Y:S01]  /*0730*/  IMAD.WIDE R14, R27, 0x4, R14 ;  /* 0x000000041b0e7825 */ /* 0x008fe200078e020e */
[----:B------:R-:W-:Y:S01]  /*0740*/  SHF.R.S32.HI R2, RZ, 0x1f, R2 ;  /* 0x0000001fff027819 */ /* 0x000fe20000011402 */
[----:B------:R0:W3:Y:S04]  /*0750*/  @P1 LDG.E.EL.64 R4, desc[UR4][R12.64] ;  /* 0x000000040c041981 */ /* 0x0000e8000c2e1b00 */
[----:B------:R0:W3:Y:S01]  /*0760*/  @P1 LDG.E.64 R6, desc[UR4][R14.64] ;  /* 0x000000040e061981 */ /* 0x0000e2000c1e1b00 */
[----:B-1----:R-:W-:-:S02]  /*0770*/  SHF.R.S32.HI R10, RZ, 0x1f, R18 ;  /* 0x0000001fff0a7819 */ /* 0x002fc40000011412 */
[----:B------:R-:W-:Y:S02]  /*0780*/  CS2R R18, SRZ ;  /* 0x0000000000127805 */ /* 0x000fe4000001ff00 */
[----:B------:R-:W-:Y:S02]  /*0790*/  IADD3.X R2, R2, R10, R3, P4, P5 ;  /* 0x0000000a02027210 */ /* 0x000fe400027ea403 */
[C---:B------:R-:W-:Y:S02]  /*07a0*/  LEA R20, P4, R25.reuse, UR6, 0x2 ;  /* 0x0000000619147c11 */ /* 0x040fe4000f8810ff */
[----:B------:R-:W3:Y:S01]  /*07b0*/  @P1 LDG.E.EL R18, desc[UR4][R16.64] ;  /* 0x0000000410121981 */ /* 0x000ee2000c2e1900 */
[----:B------:R-:W1:Y:S01]  /*07c0*/  LDC.64 R10, c[0x0][0x250] ;  /* 0x00009400ff0a7b82 */ /* 0x000e620000000a00 */
[----:B------:R-:W-:Y:S02]  /*07d0*/  LEA.HI.X R21, R25, UR7, R2, 0x2, P4 ;  /* 0x0000000719157c11 */ /* 0x000fe4000a0f1402 */
[----:B------:R-:W3:Y:S01]  /*07e0*/  @P1 LDG.E.EL R19, desc[UR4][R16.64] ;  /* 0x0000000410131981 */ /* 0x000ee2000c2e1900 */
[----:B------:R-:W-:-:S06]  /*07f0*/  CS2R R2, SRZ ;  /* 0x0000000000027805 */ /* 0x000fcc000001ff00 */
[----:B------:R-:W3:Y:S01]  /*0800*/  @P2 LDG.E.64 R2, desc[UR4][R20.64+-0x400] ;  /* 0xfffc000414022981 */ /* 0x000ee2000c1e1b00 */
[----:B-1----:R-:W-:Y:S01]  /*0810*/  IMAD.WIDE R10, R0, 0x4, R10 ;  /* 0x00000004000a7825 */ /* 0x002fe200078e020a */
[----:B-----5:R-:W-:Y:S02]  /*0820*/  SEL R24, R24, RZ, P1 ;  /* 0x000000ff18187207 */ /* 0x020fe40000800000 */
[----:B0-----:R-:W-:-:S05]  /*0830*/  SEL R13, R8, RZ, P1 ;  /* 0x000000ff080d7207 */ /* 0x001fca0000800000 */
[----:B------:R-:W-:Y:S01]  /*0840*/  FADD R24, -R13, R24 ;  /* 0x000000180d187221 */ /* 0x000fe20000000100 */
[----:B----4-:R-:W-:Y:S02]  /*0850*/  SEL R8, R23, RZ, P1 ;  /* 0x000000ff17087207 */ /* 0x010fe40000800000 */
[----:B--2---:R-:W-:Y:S02]  /*0860*/  SEL R9, R9, RZ, P1 ;  /* 0x000000ff09097207 */ /* 0x004fe40000800000 */
[----:B---3--:R-:W-:-:S03]  /*0870*/  SEL R4, R4, RZ, P1 ;  /* 0x000000ff04047207 */ /* 0x008fc60000800000 */
[----:B------:R-:W-:Y:S01]  /*0880*/  FADD R15, -R8, R9 ;  /* 0x00000009080f7221 */ /* 0x000fe20000000100 */
[----:B------:R-:W-:Y:S02]  /*0890*/  SEL R5, R5, RZ, P1 ;  /* 0x000000ff05057207 */ /* 0x000fe40000800000 */
[----:B------:R-:W-:Y:S01]  /*08a0*/  SEL R9, R6, RZ, P1 ;  /* 0x000000ff06097207 */ /* 0x000fe20000800000 */
[----:B------:R-:W-:Y:S01]  /*08b0*/  FFMA R4, R24, R4, R13 ;  /* 0x0000000418047223 */ /* 0x000fe2000000000d */
[----:B------:R-:W-:Y:S01]  /*08c0*/  SEL R6, R7, RZ, P1 ;  /* 0x000000ff07067207 */ /* 0x000fe20000800000 */
[----:B------:R-:W-:Y:S02]  /*08d0*/  FFMA R5, R15, R5, R8 ;  /* 0x000000050f057223 */ /* 0x000fe40000000008 */
[----:B------:R-:W-:Y:S02]  /*08e0*/  FADD R4, -R9, R4 ;  /* 0x0000000409047221 */ /* 0x000fe40000000100 */
[----:B------:R-:W-:Y:S01]  /*08f0*/  FADD R5, -R6, R5 ;  /* 0x0000000506057221 */ /* 0x000fe20000000100 */
[----:B------:R-:W-:-:S02]  /*0900*/  SEL R18, R18, RZ, P1 ;  /* 0x000000ff12127207 */ /* 0x000fc40000800000 */
[----:B------:R-:W-:-:S03]  /*0910*/  SEL R19, R19, RZ, P1 ;  /* 0x000000ff13137207 */ /* 0x000fc60000800000 */
[----:B------:R-:W-:Y:S02]  /*0920*/  FFMA R18, R4, R18, R9 ;  /* 0x0000001204127223 */ /* 0x000fe40000000009 */
[----:B------:R-:W-:Y:S01]  /*0930*/  FFMA R19, R5, R19, R6 ;  /* 0x0000001305137223 */ /* 0x000fe20000000006 */
[----:B------:R-:W-:Y:S02]  /*0940*/  @P0 SEL R18, R2, RZ, P2 ;  /* 0x000000ff02120207 */ /* 0x000fe40001000000 */
[----:B------:R-:W-:Y:S01]  /*0950*/  @P0 SEL R19, R3, RZ, P2 ;  /* 0x000000ff03130207 */ /* 0x000fe20001000000 */
[----:B------:R-:W-:Y:S06]  /*0960*/  @P3 EXIT ;  /* 0x000000000000394d */ /* 0x000fec0003800000 */
[----:B------:R-:W-:Y:S01]  /*0970*/  STG.E.64 desc[UR4][R10.64], R18 ;  /* 0x000000120a007986 */ /* 0x000fe2000c101b04 */
[----:B------:R-:W-:Y:S05]  /*0980*/  EXIT ;  /* 0x000000000000794d */ /* 0x000fea0003800000 */
.L_x_0:
[----:B------:R-:W-:-:S00]  /*0990*/  BRA `(.L_x_0) ;  /* 0xfffffffc00fc7947 */ /* 0x000fc0000383ffff */
[----:B------:R-:W-:-:S00]  /*09a0*/  NOP ;  /* 0x0000000000007918 */ /* 0x000fc00000000000 */
        /* <DEDUP_REMOVED lines=13> */
.L_x_1:


//--------------------- .nv.constant0.triton_poi_fused_cat_117 --------------------------
	.section	.nv.constant0.triton_poi_fused_cat_117,"a",@progbits
	.sectionflags	@""
	.align	4
.nv.constant0.triton_poi_fused_cat_117:
	.zero		604
